//
// Generated by NVIDIA NVVM Compiler
//
// Compiler Build ID: CL-36424714
// Cuda compilation tools, release 13.0, V13.0.88
// Based on NVVM 20.0.0
//

.version 9.0
.target sm_100
.address_size 64

	// .globl	_Z22accumulateForcesKernelPfjff
.extern .shared .align 16 .b8 sm[];

.visible .entry _Z22accumulateForcesKernelPfjff(
	.param .u64 .ptr .align 1 _Z22accumulateForcesKernelPfjff_param_0,
	.param .u32 _Z22accumulateForcesKernelPfjff_param_1,
	.param .f32 _Z22accumulateForcesKernelPfjff_param_2,
	.param .f32 _Z22accumulateForcesKernelPfjff_param_3
)
{
	.reg .pred 	%p<3>;
	.reg .b32 	%r<13>;
	.reg .b32 	%f<4>;
	.reg .b64 	%rd<5>;

	ld.param.u64 	%rd2, [_Z22accumulateForcesKernelPfjff_param_0];
	ld.param.u32 	%r6, [_Z22accumulateForcesKernelPfjff_param_1];
	ld.param.f32 	%f2, [_Z22accumulateForcesKernelPfjff_param_2];
	ld.param.f32 	%f3, [_Z22accumulateForcesKernelPfjff_param_3];
	mov.u32 	%r7, %ctaid.x;
	mov.u32 	%r1, %ntid.x;
	mov.u32 	%r8, %tid.x;
	mad.lo.s32 	%r12, %r7, %r1, %r8;
	setp.ge.u32 	%p1, %r12, %r6;
	@%p1 bra 	$L__BB0_3;
	mul.f32 	%f1, %f2, %f3;
	mov.u32 	%r9, %nctaid.x;
	mul.lo.s32 	%r3, %r1, %r9;
	cvta.to.global.u64 	%rd1, %rd2;
$L__BB0_2:
	mul.lo.s32 	%r10, %r12, 3;
	mul.wide.u32 	%rd3, %r10, 4;
	add.s64 	%rd4, %rd1, %rd3;
	mov.b32 	%r11, 0;
	st.global.u32 	[%rd4], %r11;
	st.global.f32 	[%rd4+4], %f1;
	st.global.u32 	[%rd4+8], %r11;
	add.s32 	%r12, %r12, %r3;
	setp.lt.u32 	%p2, %r12, %r6;
	@%p2 bra 	$L__BB0_2;
$L__BB0_3:
	ret;

}
	// .globl	_Z23forwardEulerSolveKernelPfS_PKfS1_jff
.visible .entry _Z23forwardEulerSolveKernelPfS_PKfS1_jff(
	.param .u64 .ptr .align 1 _Z23forwardEulerSolveKernelPfS_PKfS1_jff_param_0,
	.param .u64 .ptr .align 1 _Z23forwardEulerSolveKernelPfS_PKfS1_jff_param_1,
	.param .u64 .ptr .align 1 _Z23forwardEulerSolveKernelPfS_PKfS1_jff_param_2,
	.param .u64 .ptr .align 1 _Z23forwardEulerSolveKernelPfS_PKfS1_jff_param_3,
	.param .u32 _Z23forwardEulerSolveKernelPfS_PKfS1_jff_param_4,
	.param .f32 _Z23forwardEulerSolveKernelPfS_PKfS1_jff_param_5,
	.param .f32 _Z23forwardEulerSolveKernelPfS_PKfS1_jff_param_6
)
{
	.reg .pred 	%p<3>;
	.reg .b32 	%r<12>;
	.reg .b32 	%f<20>;
	.reg .b64 	%rd<14>;

	ld.param.u64 	%rd5, [_Z23forwardEulerSolveKernelPfS_PKfS1_jff_param_0];
	ld.param.u64 	%rd6, [_Z23forwardEulerSolveKernelPfS_PKfS1_jff_param_1];
	ld.param.u64 	%rd7, [_Z23forwardEulerSolveKernelPfS_PKfS1_jff_param_2];
	ld.param.u64 	%rd8, [_Z23forwardEulerSolveKernelPfS_PKfS1_jff_param_3];
	ld.param.u32 	%r6, [_Z23forwardEulerSolveKernelPfS_PKfS1_jff_param_4];
	ld.param.f32 	%f2, [_Z23forwardEulerSolveKernelPfS_PKfS1_jff_param_5];
	ld.param.f32 	%f3, [_Z23forwardEulerSolveKernelPfS_PKfS1_jff_param_6];
	mov.u32 	%r7, %ctaid.x;
	mov.u32 	%r1, %ntid.x;
	mov.u32 	%r8, %tid.x;
	mad.lo.s32 	%r11, %r7, %r1, %r8;
	setp.ge.u32 	%p1, %r11, %r6;
	@%p1 bra 	$L__BB1_3;
	rcp.rn.f32 	%f4, %f2;
	mul.f32 	%f1, %f4, %f3;
	mov.u32 	%r9, %nctaid.x;
	mul.lo.s32 	%r3, %r1, %r9;
	cvta.to.global.u64 	%rd1, %rd8;
	cvta.to.global.u64 	%rd2, %rd6;
	cvta.to.global.u64 	%rd3, %rd7;
	cvta.to.global.u64 	%rd4, %rd5;
$L__BB1_2:
	mul.lo.s32 	%r10, %r11, 3;
	mul.wide.u32 	%rd9, %r10, 4;
	add.s64 	%rd10, %rd1, %rd9;
	add.s64 	%rd11, %rd2, %rd9;
	ld.global.f32 	%f5, [%rd10];
	ld.global.f32 	%f6, [%rd10+4];
	ld.global.f32 	%f7, [%rd10+8];
	ld.global.f32 	%f8, [%rd11];
	fma.rn.f32 	%f9, %f1, %f5, %f8;
	st.global.f32 	[%rd11], %f9;
	ld.global.f32 	%f10, [%rd11+4];
	fma.rn.f32 	%f11, %f1, %f6, %f10;
	st.global.f32 	[%rd11+4], %f11;
	ld.global.f32 	%f12, [%rd11+8];
	fma.rn.f32 	%f13, %f1, %f7, %f12;
	st.global.f32 	[%rd11+8], %f13;
	add.s64 	%rd12, %rd3, %rd9;
	add.s64 	%rd13, %rd4, %rd9;
	ld.global.f32 	%f14, [%rd12];
	fma.rn.f32 	%f15, %f3, %f9, %f14;
	ld.global.f32 	%f16, [%rd12+4];
	fma.rn.f32 	%f17, %f3, %f11, %f16;
	ld.global.f32 	%f18, [%rd12+8];
	fma.rn.f32 	%f19, %f3, %f13, %f18;
	st.global.f32 	[%rd13], %f15;
	st.global.f32 	[%rd13+4], %f17;
	st.global.f32 	[%rd13+8], %f19;
	add.s32 	%r11, %r11, %r3;
	setp.lt.u32 	%p2, %r11, %r6;
	@%p2 bra 	$L__BB1_2;
$L__BB1_3:
	ret;

}
	// .globl	_Z27handlePlaneCollisionsKernelPfS_PKfjfff
.visible .entry _Z27handlePlaneCollisionsKernelPfS_PKfjfff(
	.param .u64 .ptr .align 1 _Z27handlePlaneCollisionsKernelPfS_PKfjfff_param_0,
	.param .u64 .ptr .align 1 _Z27handlePlaneCollisionsKernelPfS_PKfjfff_param_1,
	.param .u64 .ptr .align 1 _Z27handlePlaneCollisionsKernelPfS_PKfjfff_param_2,
	.param .u32 _Z27handlePlaneCollisionsKernelPfS_PKfjfff_param_3,
	.param .f32 _Z27handlePlaneCollisionsKernelPfS_PKfjfff_param_4,
	.param .f32 _Z27handlePlaneCollisionsKernelPfS_PKfjfff_param_5,
	.param .f32 _Z27handlePlaneCollisionsKernelPfS_PKfjfff_param_6
)
{
	.reg .pred 	%p<5>;
	.reg .b32 	%r<12>;
	.reg .b32 	%f<30>;
	.reg .b64 	%rd<10>;

	ld.param.u64 	%rd6, [_Z27handlePlaneCollisionsKernelPfS_PKfjfff_param_0];
	ld.param.u64 	%rd7, [_Z27handlePlaneCollisionsKernelPfS_PKfjfff_param_1];
	ld.param.u32 	%r6, [_Z27handlePlaneCollisionsKernelPfS_PKfjfff_param_3];
	ld.param.f32 	%f10, [_Z27handlePlaneCollisionsKernelPfS_PKfjfff_param_4];
	ld.param.f32 	%f11, [_Z27handlePlaneCollisionsKernelPfS_PKfjfff_param_5];
	ld.param.f32 	%f12, [_Z27handlePlaneCollisionsKernelPfS_PKfjfff_param_6];
	mov.u32 	%r7, %ctaid.x;
	mov.u32 	%r1, %ntid.x;
	mov.u32 	%r8, %tid.x;
	mad.lo.s32 	%r11, %r7, %r1, %r8;
	setp.ge.u32 	%p1, %r11, %r6;
	@%p1 bra 	$L__BB2_8;
	fma.rn.f32 	%f1, %f11, 0fBF000000, 0f3F800000;
	mov.u32 	%r9, %nctaid.x;
	mul.lo.s32 	%r3, %r1, %r9;
	cvta.to.global.u64 	%rd1, %rd6;
	cvta.to.global.u64 	%rd2, %rd7;
$L__BB2_2:
	mul.lo.s32 	%r10, %r11, 3;
	cvt.u64.u32 	%rd3, %r10;
	mul.wide.u32 	%rd8, %r10, 4;
	add.s64 	%rd4, %rd1, %rd8;
	ld.global.f32 	%f13, [%rd4];
	ld.global.f32 	%f14, [%rd4+4];
	fma.rn.f32 	%f15, %f13, 0f00000000, %f14;
	ld.global.f32 	%f16, [%rd4+8];
	fma.rn.f32 	%f17, %f16, 0f00000000, %f15;
	sub.f32 	%f18, %f17, %f10;
	setp.gtu.f32 	%p2, %f18, 0f358637BD;
	@%p2 bra 	$L__BB2_7;
	shl.b64 	%rd9, %rd3, 2;
	add.s64 	%rd5, %rd2, %rd9;
	ld.global.f32 	%f19, [%rd5];
	ld.global.f32 	%f20, [%rd5+4];
	fma.rn.f32 	%f21, %f19, 0f00000000, %f20;
	ld.global.f32 	%f22, [%rd5+8];
	fma.rn.f32 	%f2, %f22, 0f00000000, %f21;
	mul.f32 	%f3, %f2, 0f00000000;
	sub.f32 	%f4, %f19, %f3;
	sub.f32 	%f5, %f20, %f2;
	sub.f32 	%f6, %f22, %f3;
	setp.geu.f32 	%p3, %f2, 0fBDCCCCCD;
	@%p3 bra 	$L__BB2_5;
	mul.f32 	%f25, %f12, %f3;
	mul.f32 	%f26, %f12, %f2;
	sub.f32 	%f27, %f4, %f25;
	st.global.f32 	[%rd5], %f27;
	sub.f32 	%f28, %f5, %f26;
	st.global.f32 	[%rd5+4], %f28;
	sub.f32 	%f29, %f6, %f25;
	bra.uni 	$L__BB2_6;
$L__BB2_5:
	mul.f32 	%f23, %f1, %f4;
	st.global.f32 	[%rd5], %f23;
	mul.f32 	%f24, %f1, %f5;
	st.global.f32 	[%rd5+4], %f24;
	mul.f32 	%f29, %f1, %f6;
$L__BB2_6:
	st.global.f32 	[%rd5+8], %f29;
	st.global.f32 	[%rd4+4], %f10;
$L__BB2_7:
	add.s32 	%r11, %r11, %r3;
	setp.lt.u32 	%p4, %r11, %r6;
	@%p4 bra 	$L__BB2_2;
$L__BB2_8:
	ret;

}
	// .globl	_Z15minFloat3KernelPfj
.visible .entry _Z15minFloat3KernelPfj(
	.param .u64 .ptr .align 1 _Z15minFloat3KernelPfj_param_0,
	.param .u32 _Z15minFloat3KernelPfj_param_1
)
{
	.reg .pred 	%p<8>;
	.reg .b32 	%r<26>;
	.reg .b32 	%f<14>;
	.reg .b64 	%rd<15>;

	ld.param.u64 	%rd2, [_Z15minFloat3KernelPfj_param_0];
	cvta.to.global.u64 	%rd1, %rd2;
	mov.u32 	%r8, %tid.x;
	shl.b32 	%r9, %r8, 1;
	add.s32 	%r1, %r9, %r8;
	mov.u32 	%r2, %ctaid.x;
	mov.u32 	%r10, %ntid.x;
	mad.lo.s32 	%r11, %r2, %r10, %r8;
	shl.b32 	%r12, %r11, 1;
	add.s32 	%r13, %r12, %r11;
	mul.wide.u32 	%rd3, %r13, 4;
	add.s64 	%rd4, %rd1, %rd3;
	ld.global.f32 	%f4, [%rd4];
	shl.b32 	%r14, %r1, 2;
	mov.u32 	%r15, sm;
	add.s32 	%r3, %r15, %r14;
	st.shared.f32 	[%r3], %f4;
	add.s32 	%r16, %r13, 1;
	mul.wide.u32 	%rd5, %r16, 4;
	add.s64 	%rd6, %rd1, %rd5;
	ld.global.f32 	%f5, [%rd6];
	st.shared.f32 	[%r3+4], %f5;
	add.s32 	%r17, %r13, 2;
	mul.wide.u32 	%rd7, %r17, 4;
	add.s64 	%rd8, %rd1, %rd7;
	ld.global.f32 	%f6, [%rd8];
	st.shared.f32 	[%r3+8], %f6;
	bar.sync 	0;
	shr.u32 	%r18, %r10, 1;
	and.b32  	%r19, %r10, 2046;
	add.s32 	%r25, %r18, %r19;
	setp.eq.s32 	%p1, %r25, 0;
	@%p1 bra 	$L__BB3_9;
$L__BB3_1:
	mov.u32 	%r5, %r25;
	setp.ge.u32 	%p2, %r1, %r5;
	@%p2 bra 	$L__BB3_8;
	shl.b32 	%r20, %r5, 2;
	add.s32 	%r6, %r3, %r20;
	ld.shared.f32 	%f1, [%r6];
	ld.shared.f32 	%f7, [%r3];
	setp.geu.f32 	%p3, %f1, %f7;
	@%p3 bra 	$L__BB3_4;
	st.shared.f32 	[%r3], %f1;
$L__BB3_4:
	ld.shared.f32 	%f2, [%r6+4];
	ld.shared.f32 	%f8, [%r3+4];
	setp.geu.f32 	%p4, %f2, %f8;
	@%p4 bra 	$L__BB3_6;
	st.shared.f32 	[%r3+4], %f2;
$L__BB3_6:
	ld.shared.f32 	%f3, [%r6+8];
	ld.shared.f32 	%f9, [%r3+8];
	setp.geu.f32 	%p5, %f3, %f9;
	@%p5 bra 	$L__BB3_8;
	st.shared.f32 	[%r3+8], %f3;
$L__BB3_8:
	bar.sync 	0;
	shr.u32 	%r25, %r5, 1;
	setp.gt.u32 	%p6, %r5, 1;
	@%p6 bra 	$L__BB3_1;
$L__BB3_9:
	setp.ne.s32 	%p7, %r1, 0;
	@%p7 bra 	$L__BB3_11;
	shl.b32 	%r21, %r2, 1;
	add.s32 	%r22, %r21, %r2;
	.pragma "used_bytes_mask 4095";
	ld.shared.v4.f32 	{%f10, %f11, %f12, %f13}, [sm];
	mul.wide.u32 	%rd9, %r22, 4;
	add.s64 	%rd10, %rd1, %rd9;
	st.global.f32 	[%rd10], %f10;
	add.s32 	%r23, %r22, 1;
	mul.wide.u32 	%rd11, %r23, 4;
	add.s64 	%rd12, %rd1, %rd11;
	st.global.f32 	[%rd12], %f11;
	add.s32 	%r24, %r22, 2;
	mul.wide.u32 	%rd13, %r24, 4;
	add.s64 	%rd14, %rd1, %rd13;
	st.global.f32 	[%rd14], %f12;
$L__BB3_11:
	ret;

}


// ===== COMPILED SASS (sm_100) =====

	.target	sm_100

	.elftype	@"ET_EXEC"


//--------------------- .note.nv.tkinfo           --------------------------
	.section	.note.nv.tkinfo,"",@"SHT_NOTE"
	.sectionflags	@"SHF_NOTE_NV_TKINFO"
	.tkinfo
        /*0018*/ 	.word	0x00000002
        /*0030*/ 	.string	""
        /*0030*/ 	.string	"ptxas"
        /*0030*/ 	.string	"Cuda compilation tools, release 13.0, V13.0.88"
        /*0030*/ 	.string	"Build cuda_13.0.r13.0/compiler.36424714_0"
        /*0030*/ 	.string	"-arch sm_100 -m 64 "



//--------------------- .note.nv.cuinfo           --------------------------
	.section	.note.nv.cuinfo,"",@"SHT_NOTE"
	.sectionflags	@"SHF_NOTE_NV_CUINFO"
        /*0018*/ 	.short	0x0002
        /*001a*/ 	.short	0x0064
        /*001c*/ 	.short	0x0082
	.zero		2


//--------------------- .nv.info                  --------------------------
	.section	.nv.info,"",@"SHT_CUDA_INFO"
	.align	4


	//----- nvinfo : EIATTR_REGCOUNT
	.align		4
        /*0000*/ 	.byte	0x04, 0x2f
        /*0002*/ 	.short	(.L_1 - .L_0)
	.align		4
.L_0:
        /*0004*/ 	.word	index@(_Z22accumulateForcesKernelPfjff)
        /*0008*/ 	.word	0x0000000c


	//----- nvinfo : EIATTR_FRAME_SIZE
	.align		4
.L_1:
        /*000c*/ 	.byte	0x04, 0x11
        /*000e*/ 	.short	(.L_3 - .L_2)
	.align		4
.L_2:
        /*0010*/ 	.word	index@(_Z22accumulateForcesKernelPfjff)
        /*0014*/ 	.word	0x00000000


	//----- nvinfo : EIATTR_REGCOUNT
	.align		4
.L_3:
        /*0018*/ 	.byte	0x04, 0x2f
        /*001a*/ 	.short	(.L_5 - .L_4)
	.align		4
.L_4:
        /*001c*/ 	.word	index@(_Z23forwardEulerSolveKernelPfS_PKfS1_jff)
        /*0020*/ 	.word	0x00000018


	//----- nvinfo : EIATTR_FRAME_SIZE
	.align		4
.L_5:
        /*0024*/ 	.byte	0x04, 0x11
        /*0026*/ 	.short	(.L_7 - .L_6)
	.align		4
.L_6:
        /*0028*/ 	.word	index@($__internal_0_$__cuda_sm20_rcp_rn_f32_slowpath)
        /*002c*/ 	.word	0x00000000


	//----- nvinfo : EIATTR_FRAME_SIZE
	.align		4
.L_7:
        /*0030*/ 	.byte	0x04, 0x11
        /*0032*/ 	.short	(.L_9 - .L_8)
	.align		4
.L_8:
        /*0034*/ 	.word	index@(_Z23forwardEulerSolveKernelPfS_PKfS1_jff)
        /*0038*/ 	.word	0x00000000


	//----- nvinfo : EIATTR_REGCOUNT
	.align		4
.L_9:
        /*003c*/ 	.byte	0x04, 0x2f
        /*003e*/ 	.short	(.L_11 - .L_10)
	.align		4
.L_10:
        /*0040*/ 	.word	index@(_Z27handlePlaneCollisionsKernelPfS_PKfjfff)
        /*0044*/ 	.word	0x0000001a


	//----- nvinfo : EIATTR_FRAME_SIZE
	.align		4
.L_11:
        /*0048*/ 	.byte	0x04, 0x11
        /*004a*/ 	.short	(.L_13 - .L_12)
	.align		4
.L_12:
        /*004c*/ 	.word	index@(_Z27handlePlaneCollisionsKernelPfS_PKfjfff)
        /*0050*/ 	.word	0x00000000


	//----- nvinfo : EIATTR_REGCOUNT
	.align		4
.L_13:
        /*0054*/ 	.byte	0x04, 0x2f
        /*0056*/ 	.short	(.L_15 - .L_14)
	.align		4
.L_14:
        /*0058*/ 	.word	index@(_Z15minFloat3KernelPfj)
        /*005c*/ 	.word	0x00000010


	//----- nvinfo : EIATTR_FRAME_SIZE
	.align		4
.L_15:
        /*0060*/ 	.byte	0x04, 0x11
        /*0062*/ 	.short	(.L_17 - .L_16)
	.align		4
.L_16:
        /*0064*/ 	.word	index@(_Z15minFloat3KernelPfj)
        /*0068*/ 	.word	0x00000000


	//----- nvinfo : EIATTR_MIN_STACK_SIZE
	.align		4
.L_17:
        /*006c*/ 	.byte	0x04, 0x12
        /*006e*/ 	.short	(.L_19 - .L_18)
	.align		4
.L_18:
        /*0070*/ 	.word	index@(_Z15minFloat3KernelPfj)
        /*0074*/ 	.word	0x00000000


	//----- nvinfo : EIATTR_MIN_STACK_SIZE
	.align		4
.L_19:
        /*0078*/ 	.byte	0x04, 0x12
        /*007a*/ 	.short	(.L_21 - .L_20)
	.align		4
.L_20:
        /*007c*/ 	.word	index@(_Z27handlePlaneCollisionsKernelPfS_PKfjfff)
        /*0080*/ 	.word	0x00000000


	//----- nvinfo : EIATTR_MIN_STACK_SIZE
	.align		4
.L_21:
        /*0084*/ 	.byte	0x04, 0x12
        /*0086*/ 	.short	(.L_23 - .L_22)
	.align		4
.L_22:
        /*0088*/ 	.word	index@(_Z23forwardEulerSolveKernelPfS_PKfS1_jff)
        /*008c*/ 	.word	0x00000000


	//----- nvinfo : EIATTR_MIN_STACK_SIZE
	.align		4
.L_23:
        /*0090*/ 	.byte	0x04, 0x12
        /*0092*/ 	.short	(.L_25 - .L_24)
	.align		4
.L_24:
        /*0094*/ 	.word	index@(_Z22accumulateForcesKernelPfjff)
        /*0098*/ 	.word	0x00000000
.L_25:


//--------------------- .nv.compat                --------------------------
	.section	.nv.compat,"",@"SHT_CUDA_COMPAT_INFO"
	.align	4
        /*0000*/ 	.byte	0x02, 0x09, 0x00, 0x00, 0x02, 0x02, 0x01, 0x00, 0x02, 0x05, 0x05, 0x00, 0x03, 0x07, 0x01, 0x01
        /*0010*/ 	.byte	0x02, 0x03, 0x00, 0x00, 0x02, 0x06, 0x01, 0x00, 0x04, 0x0b, 0x08, 0x00, 0x01, 0x00, 0x00, 0x00
        /*0020*/ 	.byte	0x00, 0x00, 0x00, 0x00


//--------------------- .nv.info._Z15minFloat3KernelPfj --------------------------
	.section	.nv.info._Z15minFloat3KernelPfj,"",@"SHT_CUDA_INFO"
	.sectionflags	@""
	.align	4


	//----- nvinfo : EIATTR_CUDA_API_VERSION
	.align		4
        /*0000*/ 	.byte	0x04, 0x37
        /*0002*/ 	.short	(.L_27 - .L_26)
.L_26:
        /*0004*/ 	.word	0x00000082


	//----- nvinfo : EIATTR_KPARAM_INFO
	.align		4
.L_27:
        /*0008*/ 	.byte	0x04, 0x17
        /*000a*/ 	.short	(.L_29 - .L_28)
.L_28:
        /*000c*/ 	.word	0x00000000
        /*0010*/ 	.short	0x0001
        /*0012*/ 	.short	0x0008
        /*0014*/ 	.byte	0x00, 0xf0, 0x11, 0x00


	//----- nvinfo : EIATTR_KPARAM_INFO
	.align		4
.L_29:
        /*0018*/ 	.byte	0x04, 0x17
        /*001a*/ 	.short	(.L_31 - .L_30)
.L_30:
        /*001c*/ 	.word	0x00000000
        /*0020*/ 	.short	0x0000
        /*0022*/ 	.short	0x0000
        /*0024*/ 	.byte	0x00, 0xf5, 0x21, 0x00


	//----- nvinfo : EIATTR_SPARSE_MMA_MASK
	.align		4
.L_31:
        /*0028*/ 	.byte	0x03, 0x50
        /*002a*/ 	.short	0x0000


	//----- nvinfo : EIATTR_MAXREG_COUNT
	.align		4
        /*002c*/ 	.byte	0x03, 0x1b
        /*002e*/ 	.short	0x00ff


	//----- nvinfo : EIATTR_NUM_BARRIERS
	.align		4
        /*0030*/ 	.byte	0x02, 0x4c
        /*0032*/ 	.byte	0x01
	.zero		1


	//----- nvinfo : EIATTR_MERCURY_ISA_VERSION
	.align		4
        /*0034*/ 	.byte	0x03, 0x5f
        /*0036*/ 	.short	0x0101


	//----- nvinfo : EIATTR_UNUSED_LOAD_BYTE_OFFSET
	.align		4
        /*0038*/ 	.byte	0x04, 0x44
        /*003a*/ 	.short	(.L_33 - .L_32)


	//   ....[0]....
.L_32:
        /*003c*/ 	.word	0x000003d0
        /*0040*/ 	.word	0x00000fff


	//----- nvinfo : EIATTR_VRC_CTA_INIT_COUNT
	.align		4
.L_33:
        /*0044*/ 	.byte	0x02, 0x4a
	.zero		1
	.zero		1


	//----- nvinfo : EIATTR_EXIT_INSTR_OFFSETS
	.align		4
        /*0048*/ 	.byte	0x04, 0x1c
        /*004a*/ 	.short	(.L_35 - .L_34)


	//   ....[0]....
.L_34:
        /*004c*/ 	.word	0x00000340


	//   ....[1]....
        /*0050*/ 	.word	0x00000430


	//----- nvinfo : EIATTR_CRS_STACK_SIZE
	.align		4
.L_35:
        /*0054*/ 	.byte	0x04, 0x1e
        /*0056*/ 	.short	(.L_37 - .L_36)
.L_36:
        /*0058*/ 	.word	0x00000000


	//----- nvinfo : EIATTR_CBANK_PARAM_SIZE
	.align		4
.L_37:
        /*005c*/ 	.byte	0x03, 0x19
        /*005e*/ 	.short	0x000c


	//----- nvinfo : EIATTR_PARAM_CBANK
	.align		4
        /*0060*/ 	.byte	0x04, 0x0a
        /*0062*/ 	.short	(.L_39 - .L_38)
	.align		4
.L_38:
        /*0064*/ 	.word	index@(.nv.constant0._Z15minFloat3KernelPfj)
        /*0068*/ 	.short	0x0380
        /*006a*/ 	.short	0x000c


	//----- nvinfo : EIATTR_SW_WAR
	.align		4
.L_39:
        /*006c*/ 	.byte	0x04, 0x36
        /*006e*/ 	.short	(.L_41 - .L_40)
.L_40:
        /*0070*/ 	.word	0x00000008
.L_41:


//--------------------- .nv.info._Z27handlePlaneCollisionsKernelPfS_PKfjfff --------------------------
	.section	.nv.info._Z27handlePlaneCollisionsKernelPfS_PKfjfff,"",@"SHT_CUDA_INFO"
	.sectionflags	@""
	.align	4


	//----- nvinfo : EIATTR_CUDA_API_VERSION
	.align		4
        /*0000*/ 	.byte	0x04, 0x37
        /*0002*/ 	.short	(.L_43 - .L_42)
.L_42:
        /*0004*/ 	.word	0x00000082


	//----- nvinfo : EIATTR_KPARAM_INFO
	.align		4
.L_43:
        /*0008*/ 	.byte	0x04, 0x17
        /*000a*/ 	.short	(.L_45 - .L_44)
.L_44:
        /*000c*/ 	.word	0x00000000
        /*0010*/ 	.short	0x0006
        /*0012*/ 	.short	0x0024
        /*0014*/ 	.byte	0x00, 0xf0, 0x11, 0x00


	//----- nvinfo : EIATTR_KPARAM_INFO
	.align		4
.L_45:
        /*0018*/ 	.byte	0x04, 0x17
        /*001a*/ 	.short	(.L_47 - .L_46)
.L_46:
        /*001c*/ 	.word	0x00000000
        /*0020*/ 	.short	0x0005
        /*0022*/ 	.short	0x0020
        /*0024*/ 	.byte	0x00, 0xf0, 0x11, 0x00


	//----- nvinfo : EIATTR_KPARAM_INFO
	.align		4
.L_47:
        /*0028*/ 	.byte	0x04, 0x17
        /*002a*/ 	.short	(.L_49 - .L_48)
.L_48:
        /*002c*/ 	.word	0x00000000
        /*0030*/ 	.short	0x0004
        /*0032*/ 	.short	0x001c
        /*0034*/ 	.byte	0x00, 0xf0, 0x11, 0x00


	//----- nvinfo : EIATTR_KPARAM_INFO
	.align		4
.L_49:
        /*0038*/ 	.byte	0x04, 0x17
        /*003a*/ 	.short	(.L_51 - .L_50)
.L_50:
        /*003c*/ 	.word	0x00000000
        /*0040*/ 	.short	0x0003
        /*0042*/ 	.short	0x0018
        /*0044*/ 	.byte	0x00, 0xf0, 0x11, 0x00


	//----- nvinfo : EIATTR_KPARAM_INFO
	.align		4
.L_51:
        /*0048*/ 	.byte	0x04, 0x17
        /*004a*/ 	.short	(.L_53 - .L_52)
.L_52:
        /*004c*/ 	.word	0x00000000
        /*0050*/ 	.short	0x0002
        /*0052*/ 	.short	0x0010
        /*0054*/ 	.byte	0x00, 0xf5, 0x21, 0x00


	//----- nvinfo : EIATTR_KPARAM_INFO
	.align		4
.L_53:
        /*0058*/ 	.byte	0x04, 0x17
        /*005a*/ 	.short	(.L_55 - .L_54)
.L_54:
        /*005c*/ 	.word	0x00000000
        /*0060*/ 	.short	0x0001
        /*0062*/ 	.short	0x0008
        /*0064*/ 	.byte	0x00, 0xf5, 0x21, 0x00


	//----- nvinfo : EIATTR_KPARAM_INFO
	.align		4
.L_55:
        /*0068*/ 	.byte	0x04, 0x17
        /*006a*/ 	.short	(.L_57 - .L_56)
.L_56:
        /*006c*/ 	.word	0x00000000
        /*0070*/ 	.short	0x0000
        /*0072*/ 	.short	0x0000
        /*0074*/ 	.byte	0x00, 0xf5, 0x21, 0x00


	//----- nvinfo : EIATTR_SPARSE_MMA_MASK
	.align		4
.L_57:
        /*0078*/ 	.byte	0x03, 0x50
        /*007a*/ 	.short	0x0000


	//----- nvinfo : EIATTR_MAXREG_COUNT
	.align		4
        /*007c*/ 	.byte	0x03, 0x1b
        /*007e*/ 	.short	0x00ff


	//----- nvinfo : EIATTR_MERCURY_ISA_VERSION
	.align		4
        /*0080*/ 	.byte	0x03, 0x5f
        /*0082*/ 	.short	0x0101


	//----- nvinfo : EIATTR_VRC_CTA_INIT_COUNT
	.align		4
        /*0084*/ 	.byte	0x02, 0x4a
	.zero		1
	.zero		1


	//----- nvinfo : EIATTR_EXIT_INSTR_OFFSETS
	.align		4
        /*0088*/ 	.byte	0x04, 0x1c
        /*008a*/ 	.short	(.L_59 - .L_58)


	//   ....[0]....
.L_58:
        /*008c*/ 	.word	0x00000070


	//   ....[1]....
        /*0090*/ 	.word	0x00000390


	//----- nvinfo : EIATTR_CRS_STACK_SIZE
	.align		4
.L_59:
        /*0094*/ 	.byte	0x04, 0x1e
        /*0096*/ 	.short	(.L_61 - .L_60)
.L_60:
        /*0098*/ 	.word	0x00000000


	//----- nvinfo : EIATTR_CBANK_PARAM_SIZE
	.align		4
.L_61:
        /*009c*/ 	.byte	0x03, 0x19
        /*009e*/ 	.short	0x0028


	//----- nvinfo : EIATTR_PARAM_CBANK
	.align		4
        /*00a0*/ 	.byte	0x04, 0x0a
        /*00a2*/ 	.short	(.L_63 - .L_62)
	.align		4
.L_62:
        /*00a4*/ 	.word	index@(.nv.constant0._Z27handlePlaneCollisionsKernelPfS_PKfjfff)
        /*00a8*/ 	.short	0x0380
        /*00aa*/ 	.short	0x0028


	//----- nvinfo : EIATTR_SW_WAR
	.align		4
.L_63:
        /*00ac*/ 	.byte	0x04, 0x36
        /*00ae*/ 	.short	(.L_65 - .L_64)
.L_64:
        /*00b0*/ 	.word	0x00000008
.L_65:


//--------------------- .nv.info._Z23forwardEulerSolveKernelPfS_PKfS1_jff --------------------------
	.section	.nv.info._Z23forwardEulerSolveKernelPfS_PKfS1_jff,"",@"SHT_CUDA_INFO"
	.sectionflags	@""
	.align	4


	//----- nvinfo : EIATTR_CUDA_API_VERSION
	.align		4
        /*0000*/ 	.byte	0x04, 0x37
        /*0002*/ 	.short	(.L_67 - .L_66)
.L_66:
        /*0004*/ 	.word	0x00000082


	//----- nvinfo : EIATTR_KPARAM_INFO
	.align		4
.L_67:
        /*0008*/ 	.byte	0x04, 0x17
        /*000a*/ 	.short	(.L_69 - .L_68)
.L_68:
        /*000c*/ 	.word	0x00000000
        /*0010*/ 	.short	0x0006
        /*0012*/ 	.short	0x0028
        /*0014*/ 	.byte	0x00, 0xf0, 0x11, 0x00


	//----- nvinfo : EIATTR_KPARAM_INFO
	.align		4
.L_69:
        /*0018*/ 	.byte	0x04, 0x17
        /*001a*/ 	.short	(.L_71 - .L_70)
.L_70:
        /*001c*/ 	.word	0x00000000
        /*0020*/ 	.short	0x0005
        /*0022*/ 	.short	0x0024
        /*0024*/ 	.byte	0x00, 0xf0, 0x11, 0x00


	//----- nvinfo : EIATTR_KPARAM_INFO
	.align		4
.L_71:
        /*0028*/ 	.byte	0x04, 0x17
        /*002a*/ 	.short	(.L_73 - .L_72)
.L_72:
        /*002c*/ 	.word	0x00000000
        /*0030*/ 	.short	0x0004
        /*0032*/ 	.short	0x0020
        /*0034*/ 	.byte	0x00, 0xf0, 0x11, 0x00


	//----- nvinfo : EIATTR_KPARAM_INFO
	.align		4
.L_73:
        /*0038*/ 	.byte	0x04, 0x17
        /*003a*/ 	.short	(.L_75 - .L_74)
.L_74:
        /*003c*/ 	.word	0x00000000
        /*0040*/ 	.short	0x0003
        /*0042*/ 	.short	0x0018
        /*0044*/ 	.byte	0x00, 0xf5, 0x21, 0x00


	//----- nvinfo : EIATTR_KPARAM_INFO
	.align		4
.L_75:
        /*0048*/ 	.byte	0x04, 0x17
        /*004a*/ 	.short	(.L_77 - .L_76)
.L_76:
        /*004c*/ 	.word	0x00000000
        /*0050*/ 	.short	0x0002
        /*0052*/ 	.short	0x0010
        /*0054*/ 	.byte	0x00, 0xf5, 0x21, 0x00


	//----- nvinfo : EIATTR_KPARAM_INFO
	.align		4
.L_77:
        /*0058*/ 	.byte	0x04, 0x17
        /*005a*/ 	.short	(.L_79 - .L_78)
.L_78:
        /*005c*/ 	.word	0x00000000
        /*0060*/ 	.short	0x0001
        /*0062*/ 	.short	0x0008
        /*0064*/ 	.byte	0x00, 0xf5, 0x21, 0x00


	//----- nvinfo : EIATTR_KPARAM_INFO
	.align		4
.L_79:
        /*0068*/ 	.byte	0x04, 0x17
        /*006a*/ 	.short	(.L_81 - .L_80)
.L_80:
        /*006c*/ 	.word	0x00000000
        /*0070*/ 	.short	0x0000
        /*0072*/ 	.short	0x0000
        /*0074*/ 	.byte	0x00, 0xf5, 0x21, 0x00


	//----- nvinfo : EIATTR_SPARSE_MMA_MASK
	.align		4
.L_81:
        /*0078*/ 	.byte	0x03, 0x50
        /*007a*/ 	.short	0x0000


	//----- nvinfo : EIATTR_MAXREG_COUNT
	.align		4
        /*007c*/ 	.byte	0x03, 0x1b
        /*007e*/ 	.short	0x00ff


	//----- nvinfo : EIATTR_MERCURY_ISA_VERSION
	.align		4
        /*0080*/ 	.byte	0x03, 0x5f
        /*0082*/ 	.short	0x0101


	//----- nvinfo : EIATTR_VRC_CTA_INIT_COUNT
	.align		4
        /*0084*/ 	.byte	0x02, 0x4a
	.zero		1
	.zero		1


	//----- nvinfo : EIATTR_EXIT_INSTR_OFFSETS
	.align		4
        /*0088*/ 	.byte	0x04, 0x1c
        /*008a*/ 	.short	(.L_83 - .L_82)


	//   ....[0]....
.L_82:
        /*008c*/ 	.word	0x00000070


	//   ....[1]....
        /*0090*/ 	.word	0x000003b0


	//----- nvinfo : EIATTR_CRS_STACK_SIZE
	.align		4
.L_83:
        /*0094*/ 	.byte	0x04, 0x1e
        /*0096*/ 	.short	(.L_85 - .L_84)
.L_84:
        /*0098*/ 	.word	0x00000000


	//----- nvinfo : EIATTR_CBANK_PARAM_SIZE
	.align		4
.L_85:
        /*009c*/ 	.byte	0x03, 0x19
        /*009e*/ 	.short	0x002c


	//----- nvinfo : EIATTR_PARAM_CBANK
	.align		4
        /*00a0*/ 	.byte	0x04, 0x0a
        /*00a2*/ 	.short	(.L_87 - .L_86)
	.align		4
.L_86:
        /*00a4*/ 	.word	index@(.nv.constant0._Z23forwardEulerSolveKernelPfS_PKfS1_jff)
        /*00a8*/ 	.short	0x0380
        /*00aa*/ 	.short	0x002c


	//----- nvinfo : EIATTR_SW_WAR
	.align		4
.L_87:
        /*00ac*/ 	.byte	0x04, 0x36
        /*00ae*/ 	.short	(.L_89 - .L_88)
.L_88:
        /*00b0*/ 	.word	0x00000008
.L_89:


//--------------------- .nv.info._Z22accumulateForcesKernelPfjff --------------------------
	.section	.nv.info._Z22accumulateForcesKernelPfjff,"",@"SHT_CUDA_INFO"
	.sectionflags	@""
	.align	4


	//----- nvinfo : EIATTR_CUDA_API_VERSION
	.align		4
        /*0000*/ 	.byte	0x04, 0x37
        /*0002*/ 	.short	(.L_91 - .L_90)
.L_90:
        /*0004*/ 	.word	0x00000082


	//----- nvinfo : EIATTR_KPARAM_INFO
	.align		4
.L_91:
        /*0008*/ 	.byte	0x04, 0x17
        /*000a*/ 	.short	(.L_93 - .L_92)
.L_92:
        /*000c*/ 	.word	0x00000000
        /*0010*/ 	.short	0x0003
        /*0012*/ 	.short	0x0010
        /*0014*/ 	.byte	0x00, 0xf0, 0x11, 0x00


	//----- nvinfo : EIATTR_KPARAM_INFO
	.align		4
.L_93:
        /*0018*/ 	.byte	0x04, 0x17
        /*001a*/ 	.short	(.L_95 - .L_94)
.L_94:
        /*001c*/ 	.word	0x00000000
        /*0020*/ 	.short	0x0002
        /*0022*/ 	.short	0x000c
        /*0024*/ 	.byte	0x00, 0xf0, 0x11, 0x00


	//----- nvinfo : EIATTR_KPARAM_INFO
	.align		4
.L_95:
        /*0028*/ 	.byte	0x04, 0x17
        /*002a*/ 	.short	(.L_97 - .L_96)
.L_96:
        /*002c*/ 	.word	0x00000000
        /*0030*/ 	.short	0x0001
        /*0032*/ 	.short	0x0008
        /*0034*/ 	.byte	0x00, 0xf0, 0x11, 0x00


	//----- nvinfo : EIATTR_KPARAM_INFO
	.align		4
.L_97:
        /*0038*/ 	.byte	0x04, 0x17
        /*003a*/ 	.short	(.L_99 - .L_98)
.L_98:
        /*003c*/ 	.word	0x00000000
        /*0040*/ 	.short	0x0000
        /*0042*/ 	.short	0x0000
        /*0044*/ 	.byte	0x00, 0xf5, 0x21, 0x00


	//----- nvinfo : EIATTR_SPARSE_MMA_MASK
	.align		4
.L_99:
        /*0048*/ 	.byte	0x03, 0x50
        /*004a*/ 	.short	0x0000


	//----- nvinfo : EIATTR_MAXREG_COUNT
	.align		4
        /*004c*/ 	.byte	0x03, 0x1b
        /*004e*/ 	.short	0x00ff


	//----- nvinfo : EIATTR_MERCURY_ISA_VERSION
	.align		4
        /*0050*/ 	.byte	0x03, 0x5f
        /*0052*/ 	.short	0x0101


	//----- nvinfo : EIATTR_VRC_CTA_INIT_COUNT
	.align		4
        /*0054*/ 	.byte	0x02, 0x4a
	.zero		1
	.zero		1


	//----- nvinfo : EIATTR_EXIT_INSTR_OFFSETS
	.align		4
        /*0058*/ 	.byte	0x04, 0x1c
        /*005a*/ 	.short	(.L_101 - .L_100)


	//   ....[0]....
.L_100:
        /*005c*/ 	.word	0x00000070


	//   ....[1]....
        /*0060*/ 	.word	0x00000170


	//----- nvinfo : EIATTR_CRS_STACK_SIZE
	.align		4
.L_101:
        /*0064*/ 	.byte	0x04, 0x1e
        /*0066*/ 	.short	(.L_103 - .L_102)
.L_102:
        /*0068*/ 	.word	0x00000000


	//----- nvinfo : EIATTR_CBANK_PARAM_SIZE
	.align		4
.L_103:
        /*006c*/ 	.byte	0x03, 0x19
        /*006e*/ 	.short	0x0014


	//----- nvinfo : EIATTR_PARAM_CBANK
	.align		4
        /*0070*/ 	.byte	0x04, 0x0a
        /*0072*/ 	.short	(.L_105 - .L_104)
	.align		4
.L_104:
        /*0074*/ 	.word	index@(.nv.constant0._Z22accumulateForcesKernelPfjff)
        /*0078*/ 	.short	0x0380
        /*007a*/ 	.short	0x0014


	//----- nvinfo : EIATTR_SW_WAR
	.align		4
.L_105:
        /*007c*/ 	.byte	0x04, 0x36
        /*007e*/ 	.short	(.L_107 - .L_106)
.L_106:
        /*0080*/ 	.word	0x00000008
.L_107:


//--------------------- .nv.callgraph             --------------------------
	.section	.nv.callgraph,"",@"SHT_CUDA_CALLGRAPH"
	.align	4
	.sectionentsize	8
	.align		4
        /*0000*/ 	.word	0x00000000
	.align		4
        /*0004*/ 	.word	0xffffffff
	.align		4
        /*0008*/ 	.word	0x00000000
	.align		4
        /*000c*/ 	.word	0xfffffffe
	.align		4
        /*0010*/ 	.word	0x00000000
	.align		4
        /*0014*/ 	.word	0xfffffffd
	.align		4
        /*0018*/ 	.word	0x00000000
	.align		4
        /*001c*/ 	.word	0xfffffffc


//--------------------- .text._Z15minFloat3KernelPfj --------------------------
	.section	.text._Z15minFloat3KernelPfj,"ax",@progbits
	.align	128
        .global         _Z15minFloat3KernelPfj
        .type           _Z15minFloat3KernelPfj,@function
        .size           _Z15minFloat3KernelPfj,(.L_x_19 - _Z15minFloat3KernelPfj)
        .other          _Z15minFloat3KernelPfj,@"STO_CUDA_ENTRY STV_DEFAULT"
_Z15minFloat3KernelPfj:
.text._Z15minFloat3KernelPfj:
[----:B------:R-:W-:Y:S01]  /*0000*/  LDC R1, c[0x0][0x37c] ;  /* 0x0000df00ff017b82 */ /* 0x000fe20000000800 */
[----:B------:R-:W0:Y:S01]  /*0010*/  S2R R11, SR_TID.X ;  /* 0x00000000000b7919 */ /* 0x000e220000002100 */
[----:B------:R-:W0:Y:S06]  /*0020*/  LDCU UR6, c[0x0][0x360] ;  /* 0x00006c00ff0677ac */ /* 0x000e2c0008000800 */
[----:B------:R-:W1:Y:S01]  /*0030*/  LDC.64 R6, c[0x0][0x380] ;  /* 0x0000e000ff067b82 */ /* 0x000e620000000a00 */
[----:B------:R-:W0:Y:S01]  /*0040*/  S2R R0, SR_CTAID.X ;  /* 0x0000000000007919 */ /* 0x000e220000002500 */
[----:B------:R-:W2:Y:S01]  /*0050*/  LDCU.64 UR8, c[0x0][0x358] ;  /* 0x00006b00ff0877ac */ /* 0x000ea20008000a00 */
[----:B0-----:R-:W-:-:S04]  /*0060*/  IMAD R2, R0, UR6, R11 ;  /* 0x0000000600027c24 */ /* 0x001fc8000f8e020b */
[----:B------:R-:W-:-:S04]  /*0070*/  IMAD R3, R2, 0x2, R2 ;  /* 0x0000000202037824 */ /* 0x000fc800078e0202 */
[C---:B------:R-:W-:Y:S01]  /*0080*/  VIADD R9, R3.reuse, 0x2 ;  /* 0x0000000203097836 */ /* 0x040fe20000000000 */
[C---:B------:R-:W-:Y:S01]  /*0090*/  IADD3 R5, PT, PT, R3.reuse, 0x1, RZ ;  /* 0x0000000103057810 */ /* 0x040fe20007ffe0ff */
[----:B-1----:R-:W-:-:S04]  /*00a0*/  IMAD.WIDE.U32 R2, R3, 0x4, R6 ;  /* 0x0000000403027825 */ /* 0x002fc800078e0006 */
[--C-:B------:R-:W-:Y:S02]  /*00b0*/  IMAD.WIDE.U32 R4, R5, 0x4, R6.reuse ;  /* 0x0000000405047825 */ /* 0x100fe400078e0006 */
[----:B--2---:R-:W2:Y:S02]  /*00c0*/  LDG.E R2, desc[UR8][R2.64] ;  /* 0x0000000802027981 */ /* 0x004ea4000c1e1900 */
[----:B------:R-:W-:Y:S02]  /*00d0*/  IMAD.WIDE.U32 R6, R9, 0x4, R6 ;  /* 0x0000000409067825 */ /* 0x000fe400078e0006 */
[----:B------:R-:W3:Y:S04]  /*00e0*/  LDG.E R4, desc[UR8][R4.64] ;  /* 0x0000000804047981 */ /* 0x000ee8000c1e1900 */
[----:B------:R-:W4:Y:S01]  /*00f0*/  LDG.E R6, desc[UR8][R6.64] ;  /* 0x0000000806067981 */ /* 0x000f22000c1e1900 */
[----:B------:R-:W0:Y:S01]  /*0100*/  S2UR UR5, SR_CgaCtaId ;  /* 0x00000000000579c3 */ /* 0x000e220000008800 */
[----:B------:R-:W-:Y:S01]  /*0110*/  UMOV UR4, 0x400 ;  /* 0x0000040000047882 */ /* 0x000fe20000000000 */
[----:B------:R-:W-:Y:S01]  /*0120*/  LEA R8, R11, R11, 0x1 ;  /* 0x0000000b0b087211 */ /* 0x000fe200078e08ff */
[----:B0-----:R-:W-:-:S06]  /*0130*/  ULEA UR4, UR5, UR4, 0x18 ;  /* 0x0000000405047291 */ /* 0x001fcc000f8ec0ff */
[----:B------:R-:W-:Y:S01]  /*0140*/  LEA R9, R8, UR4, 0x2 ;  /* 0x0000000408097c11 */ /* 0x000fe2000f8e10ff */
[----:B------:R-:W-:-:S04]  /*0150*/  ULOP3.LUT UR4, UR6, 0x7fe, URZ, 0xc0, !UPT ;  /* 0x000007fe06047892 */ /* 0x000fc8000f8ec0ff */
[----:B------:R-:W-:-:S04]  /*0160*/  ULEA.HI UR4, UR6, UR4, URZ, 0x1f ;  /* 0x0000000406047291 */ /* 0x000fc8000f8ff8ff */
[----:B------:R-:W-:Y:S01]  /*0170*/  UISETP.NE.AND UP0, UPT, UR4, URZ, UPT ;  /* 0x000000ff0400728c */ /* 0x000fe2000bf05270 */
[----:B--2---:R0:W-:Y:S04]  /*0180*/  STS [R9], R2 ;  /* 0x0000000209007388 */ /* 0x0041e80000000800 */
[----:B---3--:R0:W-:Y:S04]  /*0190*/  STS [R9+0x4], R4 ;  /* 0x0000040409007388 */ /* 0x0081e80000000800 */
[----:B----4-:R0:W-:Y:S01]  /*01a0*/  STS [R9+0x8], R6 ;  /* 0x0000080609007388 */ /* 0x0101e20000000800 */
[----:B------:R-:W-:Y:S06]  /*01b0*/  BAR.SYNC.DEFER_BLOCKING 0x0 ;  /* 0x0000000000007b1d */ /* 0x000fec0000010000 */
[----:B------:R-:W-:Y:S05]  /*01c0*/  BRA.U !UP0, `(.L_x_0) ;  /* 0x0000000108587547 */ /* 0x000fea000b800000 */
[----:B0-----:R-:W-:-:S07]  /*01d0*/  IMAD.U32 R2, RZ, RZ, UR4 ;  /* 0x00000004ff027e24 */ /* 0x001fce000f8e00ff */
.L_x_3:
[----:B------:R-:W-:Y:S01]  /*01e0*/  ISETP.GE.U32.AND P0, PT, R8, R2, PT ;  /* 0x000000020800720c */ /* 0x000fe20003f06070 */
[----:B------:R-:W-:-:S12]  /*01f0*/  BSSY.RECONVERGENT B0, `(.L_x_1) ;  /* 0x000000f000007945 */ /* 0x000fd80003800200 */
[----:B0-----:R-:W-:Y:S05]  /*0200*/  @P0 BRA `(.L_x_2) ;  /* 0x0000000000340947 */ /* 0x001fea0003800000 */
[----:B------:R-:W-:Y:S01]  /*0210*/  LEA R4, R2, R9, 0x2 ;  /* 0x0000000902047211 */ /* 0x000fe200078e10ff */
[----:B------:R-:W-:Y:S04]  /*0220*/  LDS R3, [R9] ;  /* 0x0000000009037984 */ /* 0x000fe80000000800 */
[----:B------:R-:W0:Y:S02]  /*0230*/  LDS R6, [R4] ;  /* 0x0000000004067984 */ /* 0x000e240000000800 */
[----:B0-----:R-:W-:Y:S02]  /*0240*/  FSETP.GEU.AND P0, PT, R6, R3, PT ;  /* 0x000000030600720b */ /* 0x001fe40003f0e000 */
[----:B------:R-:W-:Y:S11]  /*0250*/  LDS R3, [R9+0x4] ;  /* 0x0000040009037984 */ /* 0x000ff60000000800 */
[----:B------:R-:W-:Y:S04]  /*0260*/  @!P0 STS [R9], R6 ;  /* 0x0000000609008388 */ /* 0x000fe80000000800 */
[----:B------:R-:W0:Y:S02]  /*0270*/  LDS R10, [R4+0x4] ;  /* 0x00000400040a7984 */ /* 0x000e240000000800 */
[----:B0-----:R-:W-:-:S02]  /*0280*/  FSETP.GEU.AND P0, PT, R10, R3, PT ;  /* 0x000000030a00720b */ /* 0x001fc40003f0e000 */
[----:B------:R-:W-:Y:S11]  /*0290*/  LDS R3, [R9+0x8] ;  /* 0x0000080009037984 */ /* 0x000ff60000000800 */
[----:B------:R-:W-:Y:S04]  /*02a0*/  @!P0 STS [R9+0x4], R10 ;  /* 0x0000040a09008388 */ /* 0x000fe80000000800 */
[----:B------:R-:W0:Y:S02]  /*02b0*/  LDS R12, [R4+0x8] ;  /* 0x00000800040c7984 */ /* 0x000e240000000800 */
[----:B0-----:R-:W-:-:S13]  /*02c0*/  FSETP.GEU.AND P0, PT, R12, R3, PT ;  /* 0x000000030c00720b */ /* 0x001fda0003f0e000 */
[----:B------:R0:W-:Y:S02]  /*02d0*/  @!P0 STS [R9+0x8], R12 ;  /* 0x0000080c09008388 */ /* 0x0001e40000000800 */
.L_x_2:
[----:B------:R-:W-:Y:S05]  /*02e0*/  BSYNC.RECONVERGENT B0 ;  /* 0x0000000000007941 */ /* 0x000fea0003800200 */
.L_x_1:
[----:B------:R-:W-:Y:S01]  /*02f0*/  BAR.SYNC.DEFER_BLOCKING 0x0 ;  /* 0x0000000000007b1d */ /* 0x000fe20000010000 */
[----:B------:R-:W-:Y:S02]  /*0300*/  ISETP.GT.U32.AND P0, PT, R2, 0x1, PT ;  /* 0x000000010200780c */ /* 0x000fe40003f04070 */
[----:B------:R-:W-:-:S11]  /*0310*/  SHF.R.U32.HI R2, RZ, 0x1, R2 ;  /* 0x00000001ff027819 */ /* 0x000fd60000011602 */
[----:B------:R-:W-:Y:S05]  /*0320*/  @P0 BRA `(.L_x_3) ;  /* 0xfffffffc00ac0947 */ /* 0x000fea000383ffff */
.L_x_0:
[----:B------:R-:W-:-:S13]  /*0330*/  ISETP.NE.AND P0, PT, R8, RZ, PT ;  /* 0x000000ff0800720c */ /* 0x000fda0003f05270 */
[----:B------:R-:W-:Y:S05]  /*0340*/  @P0 EXIT ;  /* 0x000000000000094d */ /* 0x000fea0003800000 */
[----:B------:R-:W1:Y:S01]  /*0350*/  S2UR UR5, SR_CgaCtaId ;  /* 0x00000000000579c3 */ /* 0x000e620000008800 */
[----:B------:R-:W-:Y:S01]  /*0360*/  UMOV UR4, 0x400 ;  /* 0x0000040000047882 */ /* 0x000fe20000000000 */
[----:B------:R-:W-:-:S04]  /*0370*/  IMAD R3, R0, 0x2, R0 ;  /* 0x0000000200037824 */ /* 0x000fc800078e0200 */
[C---:B------:R-:W-:Y:S01]  /*0380*/  VIADD R13, R3.reuse, 0x2 ;  /* 0x00000002030d7836 */ /* 0x040fe20000000000 */
[C---:B0-----:R-:W-:Y:S01]  /*0390*/  IADD3 R9, PT, PT, R3.reuse, 0x1, RZ ;  /* 0x0000000103097810 */ /* 0x041fe20007ffe0ff */
[----:B------:R-:W0:Y:S01]  /*03a0*/  LDC.64 R10, c[0x0][0x380] ;  /* 0x0000e000ff0a7b82 */ /* 0x000e220000000a00 */
[----:B-1----:R-:W-:Y:S01]  /*03b0*/  ULEA UR4, UR5, UR4, 0x18 ;  /* 0x0000000405047291 */ /* 0x002fe2000f8ec0ff */
[----:B0-----:R-:W-:-:S08]  /*03c0*/  IMAD.WIDE.U32 R2, R3, 0x4, R10 ;  /* 0x0000000403027825 */ /* 0x001fd000078e000a */
[----:B------:R-:W0:Y:S01]  /*03d0*/  LDS.128 R4, [UR4] ;  /* 0x00000004ff047984 */ /* 0x000e220008000c00 */
[----:B------:R-:W-:-:S04]  /*03e0*/  IMAD.WIDE.U32 R8, R9, 0x4, R10 ;  /* 0x0000000409087825 */ /* 0x000fc800078e000a */
[----:B------:R-:W-:Y:S01]  /*03f0*/  IMAD.WIDE.U32 R10, R13, 0x4, R10 ;  /* 0x000000040d0a7825 */ /* 0x000fe200078e000a */
[----:B0-----:R-:W-:Y:S04]  /*0400*/  STG.E desc[UR8][R2.64], R4 ;  /* 0x0000000402007986 */ /* 0x001fe8000c101908 */
[----:B------:R-:W-:Y:S04]  /*0410*/  STG.E desc[UR8][R8.64], R5 ;  /* 0x0000000508007986 */ /* 0x000fe8000c101908 */
[----:B------:R-:W-:Y:S01]  /*0420*/  STG.E desc[UR8][R10.64], R6 ;  /* 0x000000060a007986 */ /* 0x000fe2000c101908 */
[----:B------:R-:W-:Y:S05]  /*0430*/  EXIT ;  /* 0x000000000000794d */ /* 0x000fea0003800000 */
.L_x_4:
[----:B------:R-:W-:-:S00]  /*0440*/  BRA `(.L_x_4) ;  /* 0xfffffffc00fc7947 */ /* 0x000fc0000383ffff */
[----:B------:R-:W-:-:S00]  /*0450*/  NOP ;  /* 0x0000000000007918 */ /* 0x000fc00000000000 */
        /* <DEDUP_REMOVED lines=10> */
.L_x_19:


//--------------------- .text._Z27handlePlaneCollisionsKernelPfS_PKfjfff --------------------------
	.section	.text._Z27handlePlaneCollisionsKernelPfS_PKfjfff,"ax",@progbits
	.align	128
        .global         _Z27handlePlaneCollisionsKernelPfS_PKfjfff
        .type           _Z27handlePlaneCollisionsKernelPfS_PKfjfff,@function
        .size           _Z27handlePlaneCollisionsKernelPfS_PKfjfff,(.L_x_20 - _Z27handlePlaneCollisionsKernelPfS_PKfjfff)
        .other          _Z27handlePlaneCollisionsKernelPfS_PKfjfff,@"STO_CUDA_ENTRY STV_DEFAULT"
_Z27handlePlaneCollisionsKernelPfS_PKfjfff:
.text._Z27handlePlaneCollisionsKernelPfS_PKfjfff:
[----:B------:R-:W-:Y:S01]  /*0000*/  LDC R1, c[0x0][0x37c] ;  /* 0x0000df00ff017b82 */ /* 0x000fe20000000800 */
[----:B------:R-:W0:Y:S07]  /*0010*/  S2R R11, SR_TID.X ;  /* 0x00000000000b7919 */ /* 0x000e2e0000002100 */
[----:B------:R-:W0:Y:S01]  /*0020*/  S2UR UR4, SR_CTAID.X ;  /* 0x00000000000479c3 */ /* 0x000e220000002500 */
[----:B------:R-:W1:Y:S07]  /*0030*/  LDCU UR5, c[0x0][0x398] ;  /* 0x00007300ff0577ac */ /* 0x000e6e0008000800 */
[----:B------:R-:W0:Y:S02]  /*0040*/  LDC R12, c[0x0][0x360] ;  /* 0x0000d800ff0c7b82 */ /* 0x000e240000000800 */
[----:B0-----:R-:W-:-:S05]  /*0050*/  IMAD R11, R12, UR4, R11 ;  /* 0x000000040c0b7c24 */ /* 0x001fca000f8e020b */
[----:B-1----:R-:W-:-:S13]  /*0060*/  ISETP.GE.U32.AND P0, PT, R11, UR5, PT ;  /* 0x000000050b007c0c */ /* 0x002fda000bf06070 */
[----:B------:R-:W-:Y:S05]  /*0070*/  @P0 EXIT ;  /* 0x000000000000094d */ /* 0x000fea0003800000 */
[----:B------:R-:W0:Y:S01]  /*0080*/  LDC R10, c[0x0][0x3a0] ;  /* 0x0000e800ff0a7b82 */ /* 0x000e220000000800 */
[----:B------:R-:W1:Y:S01]  /*0090*/  LDCU UR4, c[0x0][0x370] ;  /* 0x00006e00ff0477ac */ /* 0x000e620008000800 */
[----:B------:R-:W-:Y:S01]  /*00a0*/  HFMA2 R7, -RZ, RZ, 1.75, 0 ;  /* 0x3f000000ff077431 */ /* 0x000fe200000001ff */
[----:B------:R-:W2:Y:S05]  /*00b0*/  LDCU.64 UR6, c[0x0][0x358] ;  /* 0x00006b00ff0677ac */ /* 0x000eaa0008000a00 */
[----:B------:R-:W3:Y:S01]  /*00c0*/  LDC.64 R2, c[0x0][0x380] ;  /* 0x0000e000ff027b82 */ /* 0x000ee20000000a00 */
[----:B------:R-:W4:Y:S07]  /*00d0*/  LDCU.64 UR8, c[0x0][0x388] ;  /* 0x00007100ff0877ac */ /* 0x000f2e0008000a00 */
[----:B------:R-:W2:Y:S01]  /*00e0*/  LDC.64 R4, c[0x0][0x398] ;  /* 0x0000e600ff047b82 */ /* 0x000ea20000000a00 */
[----:B-1----:R-:W-:-:S02]  /*00f0*/  IMAD R12, R12, UR4, RZ ;  /* 0x000000040c0c7c24 */ /* 0x002fc4000f8e02ff */
[----:B0---4-:R-:W-:-:S07]  /*0100*/  FFMA R10, R10, -R7, 1 ;  /* 0x3f8000000a0a7423 */ /* 0x011fce0000000807 */
.L_x_7:
[----:B0-----:R-:W-:-:S05]  /*0110*/  LEA R15, R11, R11, 0x1 ;  /* 0x0000000b0b0f7211 */ /* 0x001fca00078e08ff */
[----:B---3--:R-:W-:-:S05]  /*0120*/  IMAD.WIDE.U32 R6, R15, 0x4, R2 ;  /* 0x000000040f067825 */ /* 0x008fca00078e0002 */
[----:B--2---:R-:W2:Y:S04]  /*0130*/  LDG.E R9, desc[UR6][R6.64] ;  /* 0x0000000606097981 */ /* 0x004ea8000c1e1900 */
[----:B------:R-:W2:Y:S04]  /*0140*/  LDG.E R0, desc[UR6][R6.64+0x4] ;  /* 0x0000040606007981 */ /* 0x000ea8000c1e1900 */
[----:B------:R-:W3:Y:S01]  /*0150*/  LDG.E R13, desc[UR6][R6.64+0x8] ;  /* 0x00000806060d7981 */ /* 0x000ee2000c1e1900 */
[----:B------:R-:W-:Y:S01]  /*0160*/  IADD3 R11, PT, PT, R12, R11, RZ ;  /* 0x0000000b0c0b7210 */ /* 0x000fe20007ffe0ff */
[----:B------:R-:W-:Y:S03]  /*0170*/  BSSY.RECONVERGENT B0, `(.L_x_5) ;  /* 0x0000020000007945 */ /* 0x000fe60003800200 */
[----:B------:R-:W-:Y:S01]  /*0180*/  ISETP.GE.U32.AND P0, PT, R11, R4, PT ;  /* 0x000000040b00720c */ /* 0x000fe20003f06070 */
[----:B--2---:R-:W-:-:S04]  /*0190*/  FFMA R0, RZ, R9, R0 ;  /* 0x00000009ff007223 */ /* 0x004fc80000000000 */
[----:B---3--:R-:W-:-:S04]  /*01a0*/  FFMA R0, RZ, R13, R0 ;  /* 0x0000000dff007223 */ /* 0x008fc80000000000 */
[----:B------:R-:W-:-:S05]  /*01b0*/  FADD R0, R0, -R5 ;  /* 0x8000000500007221 */ /* 0x000fca0000000000 */
[----:B------:R-:W-:-:S13]  /*01c0*/  FSETP.GTU.AND P1, PT, R0, 9.9999999747524270788e-07, PT ;  /* 0x358637bd0000780b */ /* 0x000fda0003f2c000 */
[----:B------:R-:W-:Y:S05]  /*01d0*/  @P1 BRA `(.L_x_6) ;  /* 0x0000000000641947 */ /* 0x000fea0003800000 */
[----:B------:R-:W-:-:S04]  /*01e0*/  LEA R8, P1, R15, UR8, 0x2 ;  /* 0x000000080f087c11 */ /* 0x000fc8000f8210ff */
[----:B------:R-:W-:-:S05]  /*01f0*/  LEA.HI.X R9, R15, UR9, RZ, 0x2, P1 ;  /* 0x000000090f097c11 */ /* 0x000fca00088f14ff */
[----:B------:R-:W2:Y:S04]  /*0200*/  LDG.E R13, desc[UR6][R8.64] ;  /* 0x00000006080d7981 */ /* 0x000ea8000c1e1900 */
[----:B------:R-:W2:Y:S04]  /*0210*/  LDG.E R0, desc[UR6][R8.64+0x4] ;  /* 0x0000040608007981 */ /* 0x000ea8000c1e1900 */
[----:B------:R-:W3:Y:S01]  /*0220*/  LDG.E R15, desc[UR6][R8.64+0x8] ;  /* 0x00000806080f7981 */ /* 0x000ee2000c1e1900 */
[----:B--2---:R-:W-:-:S04]  /*0230*/  FFMA R14, RZ, R13, R0 ;  /* 0x0000000dff0e7223 */ /* 0x004fc80000000000 */
[----:B---3--:R-:W-:-:S04]  /*0240*/  FFMA R17, RZ, R15, R14 ;  /* 0x0000000fff117223 */ /* 0x008fc8000000000e */
[----:B------:R-:W-:Y:S01]  /*0250*/  FMUL R16, RZ, R17 ;  /* 0x00000011ff107220 */ /* 0x000fe20000400000 */
[----:B------:R-:W-:Y:S01]  /*0260*/  FSETP.GEU.AND P1, PT, R17, -0.10000000149011611938, PT ;  /* 0xbdcccccd1100780b */ /* 0x000fe20003f2e000 */
[----:B------:R-:W-:Y:S02]  /*0270*/  FADD R0, R0, -R17 ;  /* 0x8000001100007221 */ /* 0x000fe40000000000 */
[--C-:B------:R-:W-:Y:S01]  /*0280*/  FADD R23, R15, -R16.reuse ;  /* 0x800000100f177221 */ /* 0x100fe20000000000 */
[----:B------:R-:W-:-:S09]  /*0290*/  FADD R19, R13, -R16 ;  /* 0x800000100d137221 */ /* 0x000fd20000000000 */
[----:B------:R-:W0:Y:S01]  /*02a0*/  @!P1 LDC R14, c[0x0][0x3a4] ;  /* 0x0000e900ff0e9b82 */ /* 0x000e220000000800 */
[----:B------:R-:W-:Y:S01]  /*02b0*/  @P1 FMUL R21, R10, R0 ;  /* 0x000000000a151220 */ /* 0x000fe20000400000 */
[-C--:B0-----:R-:W-:Y:S01]  /*02c0*/  @!P1 FFMA R15, -R17, R14.reuse, R0 ;  /* 0x0000000e110f9223 */ /* 0x081fe20000000100 */
[CC--:B------:R-:W-:Y:S01]  /*02d0*/  @!P1 FFMA R17, -R16.reuse, R14.reuse, R23 ;  /* 0x0000000e10119223 */ /* 0x0c0fe20000000117 */
[----:B------:R-:W-:Y:S01]  /*02e0*/  @!P1 FFMA R13, -R16, R14, R19 ;  /* 0x0000000e100d9223 */ /* 0x000fe20000000113 */
[C---:B------:R-:W-:Y:S01]  /*02f0*/  @P1 FMUL R19, R10.reuse, R19 ;  /* 0x000000130a131220 */ /* 0x040fe20000400000 */
[----:B------:R-:W-:Y:S01]  /*0300*/  @P1 FMUL R17, R10, R23 ;  /* 0x000000170a111220 */ /* 0x000fe20000400000 */
[----:B------:R0:W-:Y:S04]  /*0310*/  @!P1 STG.E desc[UR6][R8.64+0x4], R15 ;  /* 0x0000040f08009986 */ /* 0x0001e8000c101906 */
[----:B------:R0:W-:Y:S04]  /*0320*/  @!P1 STG.E desc[UR6][R8.64], R13 ;  /* 0x0000000d08009986 */ /* 0x0001e8000c101906 */
[----:B------:R0:W-:Y:S04]  /*0330*/  @P1 STG.E desc[UR6][R8.64+0x4], R21 ;  /* 0x0000041508001986 */ /* 0x0001e8000c101906 */
[----:B------:R0:W-:Y:S04]  /*0340*/  @P1 STG.E desc[UR6][R8.64], R19 ;  /* 0x0000001308001986 */ /* 0x0001e8000c101906 */
[----:B------:R0:W-:Y:S04]  /*0350*/  STG.E desc[UR6][R8.64+0x8], R17 ;  /* 0x0000081108007986 */ /* 0x0001e8000c101906 */
[----:B------:R0:W-:Y:S02]  /*0360*/  STG.E desc[UR6][R6.64+0x4], R5 ;  /* 0x0000040506007986 */ /* 0x0001e4000c101906 */
.L_x_6:
[----:B------:R-:W-:Y:S05]  /*0370*/  BSYNC.RECONVERGENT B0 ;  /* 0x0000000000007941 */ /* 0x000fea0003800200 */
.L_x_5:
[----:B------:R-:W-:Y:S05]  /*0380*/  @!P0 BRA `(.L_x_7) ;  /* 0xfffffffc00608947 */ /* 0x000fea000383ffff */
[----:B------:R-:W-:Y:S05]  /*0390*/  EXIT ;  /* 0x000000000000794d */ /* 0x000fea0003800000 */
.L_x_8:
        /* <DEDUP_REMOVED lines=14> */
.L_x_20:


//--------------------- .text._Z23forwardEulerSolveKernelPfS_PKfS1_jff --------------------------
	.section	.text._Z23forwardEulerSolveKernelPfS_PKfS1_jff,"ax",@progbits
	.align	128
        .global         _Z23forwardEulerSolveKernelPfS_PKfS1_jff
        .type           _Z23forwardEulerSolveKernelPfS_PKfS1_jff,@function
        .size           _Z23forwardEulerSolveKernelPfS_PKfS1_jff,(.L_x_18 - _Z23forwardEulerSolveKernelPfS_PKfS1_jff)
        .other          _Z23forwardEulerSolveKernelPfS_PKfS1_jff,@"STO_CUDA_ENTRY STV_DEFAULT"
_Z23forwardEulerSolveKernelPfS_PKfS1_jff:
.text._Z23forwardEulerSolveKernelPfS_PKfS1_jff:
        /* <DEDUP_REMOVED lines=8> */
[----:B------:R-:W0:Y:S02]  /*0080*/  LDC R7, c[0x0][0x3a4] ;  /* 0x0000e900ff077b82 */ /* 0x000e240000000800 */
[----:B0-----:R-:W-:-:S05]  /*0090*/  VIADD R0, R7, 0x1800000 ;  /* 0x0180000007007836 */ /* 0x001fca0000000000 */
[----:B------:R-:W-:-:S04]  /*00a0*/  LOP3.LUT R0, R0, 0x7f800000, RZ, 0xc0, !PT ;  /* 0x7f80000000007812 */ /* 0x000fc800078ec0ff */
[----:B------:R-:W-:-:S13]  /*00b0*/  ISETP.GT.U32.AND P0, PT, R0, 0x1ffffff, PT ;  /* 0x01ffffff0000780c */ /* 0x000fda0003f04070 */
[----:B------:R-:W-:Y:S05]  /*00c0*/  @P0 BRA `(.L_x_9) ;  /* 0x00000000000c0947 */ /* 0x000fea0003800000 */
[----:B------:R-:W-:-:S07]  /*00d0*/  MOV R4, 0xf0 ;  /* 0x000000f000047802 */ /* 0x000fce0000000f00 */
[----:B------:R-:W-:Y:S05]  /*00e0*/  CALL.REL.NOINC `($__internal_0_$__cuda_sm20_rcp_rn_f32_slowpath) ;  /* 0x0000000000b47944 */ /* 0x000fea0003c00000 */
[----:B------:R-:W-:Y:S05]  /*00f0*/  BRA `(.L_x_10) ;  /* 0x0000000000107947 */ /* 0x000fea0003800000 */
.L_x_9:
[----:B------:R-:W0:Y:S02]  /*0100*/  MUFU.RCP R0, R7 ;  /* 0x0000000700007308 */ /* 0x000e240000001000 */
[----:B0-----:R-:W-:-:S04]  /*0110*/  FFMA R4, R0, R7, -1 ;  /* 0xbf80000000047423 */ /* 0x001fc80000000007 */
[----:B------:R-:W-:-:S04]  /*0120*/  FADD.FTZ R5, -R4, -RZ ;  /* 0x800000ff04057221 */ /* 0x000fc80000010100 */
[----:B------:R-:W-:-:S07]  /*0130*/  FFMA R0, R0, R5, R0 ;  /* 0x0000000500007223 */ /* 0x000fce0000000000 */
.L_x_10:
[----:B------:R-:W0:Y:S01]  /*0140*/  LDCU UR5, c[0x0][0x3a8] ;  /* 0x00007500ff0577ac */ /* 0x000e220008000800 */
[----:B------:R-:W1:Y:S01]  /*0150*/  LDCU UR4, c[0x0][0x370] ;  /* 0x00006e00ff0477ac */ /* 0x000e620008000800 */
[----:B------:R-:W2:Y:S01]  /*0160*/  LDCU.64 UR6, c[0x0][0x358] ;  /* 0x00006b00ff0677ac */ /* 0x000ea20008000a00 */
[----:B------:R-:W3:Y:S01]  /*0170*/  LDCU UR8, c[0x0][0x3a0] ;  /* 0x00007400ff0877ac */ /* 0x000ee20008000800 */
[----:B0-----:R-:W-:Y:S01]  /*0180*/  FMUL R0, R0, UR5 ;  /* 0x0000000500007c20 */ /* 0x001fe20008400000 */
[----:B-1----:R-:W-:-:S07]  /*0190*/  IMAD R3, R3, UR4, RZ ;  /* 0x0000000403037c24 */ /* 0x002fce000f8e02ff */
.L_x_11:
[----:B-1----:R-:W0:Y:S01]  /*01a0*/  LDC.64 R10, c[0x0][0x398] ;  /* 0x0000e600ff0a7b82 */ /* 0x002e220000000a00 */
[----:B------:R-:W-:-:S07]  /*01b0*/  IMAD R9, R2, 0x3, RZ ;  /* 0x0000000302097824 */ /* 0x000fce00078e02ff */
[----:B------:R-:W1:Y:S08]  /*01c0*/  LDC.64 R4, c[0x0][0x388] ;  /* 0x0000e200ff047b82 */ /* 0x000e700000000a00 */
[----:B------:R-:W4:Y:S01]  /*01d0*/  LDC.64 R6, c[0x0][0x390] ;  /* 0x0000e400ff067b82 */ /* 0x000f220000000a00 */
[----:B0-----:R-:W-:-:S05]  /*01e0*/  IMAD.WIDE.U32 R10, R9, 0x4, R10 ;  /* 0x00000004090a7825 */ /* 0x001fca00078e000a */
[----:B--2---:R-:W2:Y:S01]  /*01f0*/  LDG.E R13, desc[UR6][R10.64] ;  /* 0x000000060a0d7981 */ /* 0x004ea2000c1e1900 */
[----:B-1----:R-:W-:-:S03]  /*0200*/  IMAD.WIDE.U32 R4, R9, 0x4, R4 ;  /* 0x0000000409047825 */ /* 0x002fc600078e0004 */
[----:B------:R-:W5:Y:S04]  /*0210*/  LDG.E R15, desc[UR6][R10.64+0x4] ;  /* 0x000004060a0f7981 */ /* 0x000f68000c1e1900 */
[----:B------:R0:W3:Y:S04]  /*0220*/  LDG.E R17, desc[UR6][R10.64+0x8] ;  /* 0x000008060a117981 */ /* 0x0000e8000c1e1900 */
[----:B------:R-:W2:Y:S04]  /*0230*/  LDG.E R19, desc[UR6][R4.64] ;  /* 0x0000000604137981 */ /* 0x000ea8000c1e1900 */
[----:B------:R-:W5:Y:S01]  /*0240*/  LDG.E R8, desc[UR6][R4.64+0x4] ;  /* 0x0000040604087981 */ /* 0x000f62000c1e1900 */
[----:B----4-:R-:W-:Y:S01]  /*0250*/  IMAD.WIDE.U32 R6, R9, 0x4, R6 ;  /* 0x0000000409067825 */ /* 0x010fe200078e0006 */
[----:B0-----:R-:W0:Y:S02]  /*0260*/  LDC.64 R10, c[0x0][0x380] ;  /* 0x0000e000ff0a7b82 */ /* 0x001e240000000a00 */
[----:B------:R-:W3:Y:S01]  /*0270*/  LDG.E R12, desc[UR6][R4.64+0x8] ;  /* 0x00000806040c7981 */ /* 0x000ee2000c1e1900 */
[C---:B--2---:R-:W-:Y:S01]  /*0280*/  FFMA R13, R0.reuse, R13, R19 ;  /* 0x0000000d000d7223 */ /* 0x044fe20000000013 */
[C---:B-----5:R-:W-:Y:S01]  /*0290*/  FFMA R15, R0.reuse, R15, R8 ;  /* 0x0000000f000f7223 */ /* 0x060fe20000000008 */
[----:B---3--:R-:W-:-:S03]  /*02a0*/  FFMA R17, R0, R17, R12 ;  /* 0x0000001100117223 */ /* 0x008fc6000000000c */
[----:B------:R1:W-:Y:S04]  /*02b0*/  STG.E desc[UR6][R4.64], R13 ;  /* 0x0000000d04007986 */ /* 0x0003e8000c101906 */
[----:B------:R1:W-:Y:S04]  /*02c0*/  STG.E desc[UR6][R4.64+0x4], R15 ;  /* 0x0000040f04007986 */ /* 0x0003e8000c101906 */
[----:B------:R1:W-:Y:S04]  /*02d0*/  STG.E desc[UR6][R4.64+0x8], R17 ;  /* 0x0000081104007986 */ /* 0x0003e8000c101906 */
[----:B------:R-:W2:Y:S04]  /*02e0*/  LDG.E R8, desc[UR6][R6.64] ;  /* 0x0000000606087981 */ /* 0x000ea8000c1e1900 */
[----:B------:R-:W3:Y:S04]  /*02f0*/  LDG.E R12, desc[UR6][R6.64+0x4] ;  /* 0x00000406060c7981 */ /* 0x000ee8000c1e1900 */
[----:B------:R-:W4:Y:S01]  /*0300*/  LDG.E R14, desc[UR6][R6.64+0x8] ;  /* 0x00000806060e7981 */ /* 0x000f22000c1e1900 */
[----:B------:R-:W-:-:S05]  /*0310*/  IMAD.IADD R2, R3, 0x1, R2 ;  /* 0x0000000103027824 */ /* 0x000fca00078e0202 */
[----:B------:R-:W-:Y:S01]  /*0320*/  ISETP.GE.U32.AND P0, PT, R2, UR8, PT ;  /* 0x0000000802007c0c */ /* 0x000fe2000bf06070 */
[----:B--2---:R-:W-:Y:S01]  /*0330*/  FFMA R19, R13, UR5, R8 ;  /* 0x000000050d137c23 */ /* 0x004fe20008000008 */
[----:B0-----:R-:W-:-:S04]  /*0340*/  IMAD.WIDE.U32 R8, R9, 0x4, R10 ;  /* 0x0000000409087825 */ /* 0x001fc800078e000a */
[----:B---3--:R-:W-:Y:S01]  /*0350*/  FFMA R11, R15, UR5, R12 ;  /* 0x000000050f0b7c23 */ /* 0x008fe2000800000c */
[----:B----4-:R-:W-:Y:S01]  /*0360*/  FFMA R21, R17, UR5, R14 ;  /* 0x0000000511157c23 */ /* 0x010fe2000800000e */
[----:B------:R1:W-:Y:S04]  /*0370*/  STG.E desc[UR6][R8.64], R19 ;  /* 0x0000001308007986 */ /* 0x0003e8000c101906 */
[----:B------:R1:W-:Y:S04]  /*0380*/  STG.E desc[UR6][R8.64+0x4], R11 ;  /* 0x0000040b08007986 */ /* 0x0003e8000c101906 */
[----:B------:R1:W-:Y:S01]  /*0390*/  STG.E desc[UR6][R8.64+0x8], R21 ;  /* 0x0000081508007986 */ /* 0x0003e2000c101906 */
[----:B------:R-:W-:Y:S05]  /*03a0*/  @!P0 BRA `(.L_x_11) ;  /* 0xfffffffc007c8947 */ /* 0x000fea000383ffff */
[----:B------:R-:W-:Y:S05]  /*03b0*/  EXIT ;  /* 0x000000000000794d */ /* 0x000fea0003800000 */
        .weak           $__internal_0_$__cuda_sm20_rcp_rn_f32_slowpath
        .type           $__internal_0_$__cuda_sm20_rcp_rn_f32_slowpath,@function
        .size           $__internal_0_$__cuda_sm20_rcp_rn_f32_slowpath,(.L_x_18 - $__internal_0_$__cuda_sm20_rcp_rn_f32_slowpath)
$__internal_0_$__cuda_sm20_rcp_rn_f32_slowpath:
[----:B------:R-:W0:Y:S02]  /*03c0*/  LDC R0, c[0x0][0x3a4] ;  /* 0x0000e900ff007b82 */ /* 0x000e240000000800 */
[----:B0-----:R-:W-:-:S04]  /*03d0*/  SHF.L.U32 R6, R0, 0x1, RZ ;  /* 0x0000000100067819 */ /* 0x001fc800000006ff */
[----:B------:R-:W-:-:S04]  /*03e0*/  SHF.R.U32.HI R5, RZ, 0x18, R6 ;  /* 0x00000018ff057819 */ /* 0x000fc80000011606 */
[----:B------:R-:W-:-:S13]  /*03f0*/  ISETP.NE.U32.AND P0, PT, R5, RZ, PT ;  /* 0x000000ff0500720c */ /* 0x000fda0003f05070 */
[----:B------:R-:W-:Y:S05]  /*0400*/  @P0 BRA `(.L_x_12) ;  /* 0x0000000000280947 */ /* 0x000fea0003800000 */
[----:B------:R-:W-:-:S13]  /*0410*/  ISETP.NE.AND P0, PT, R6, RZ, PT ;  /* 0x000000ff0600720c */ /* 0x000fda0003f05270 */
[----:B------:R0:W1:Y:S01]  /*0420*/  @!P0 MUFU.RCP R5, R0 ;  /* 0x0000000000058308 */ /* 0x0000620000001000 */
[----:B------:R-:W-:Y:S05]  /*0430*/  @!P0 BRA `(.L_x_13) ;  /* 0x0000000000a48947 */ /* 0x000fea0003800000 */
[----:B------:R-:W-:-:S04]  /*0440*/  FFMA R6, R0, 1.84467440737095516160e+19, RZ ;  /* 0x5f80000000067823 */ /* 0x000fc800000000ff */
[----:B-1----:R-:W0:Y:S02]  /*0450*/  MUFU.RCP R5, R6 ;  /* 0x0000000600057308 */ /* 0x002e240000001000 */
[----:B0-----:R-:W-:-:S04]  /*0460*/  FFMA R0, R6, R5, -1 ;  /* 0xbf80000006007423 */ /* 0x001fc80000000005 */
[----:B------:R-:W-:-:S04]  /*0470*/  FADD.FTZ R0, -R0, -RZ ;  /* 0x800000ff00007221 */ /* 0x000fc80000010100 */
[----:B------:R-:W-:-:S04]  /*0480*/  FFMA R0, R5, R0, R5 ;  /* 0x0000000005007223 */ /* 0x000fc80000000005 */
[----:B------:R-:W-:Y:S01]  /*0490*/  FFMA R5, R0, 1.84467440737095516160e+19, RZ ;  /* 0x5f80000000057823 */ /* 0x000fe200000000ff */
[----:B------:R-:W-:Y:S06]  /*04a0*/  BRA `(.L_x_13) ;  /* 0x0000000000887947 */ /* 0x000fec0003800000 */
.L_x_12:
[----:B------:R-:W-:-:S05]  /*04b0*/  VIADD R6, R5, 0xffffff03 ;  /* 0xffffff0305067836 */ /* 0x000fca0000000000 */
[----:B------:R-:W-:-:S13]  /*04c0*/  ISETP.GT.U32.AND P0, PT, R6, 0x1, PT ;  /* 0x000000010600780c */ /* 0x000fda0003f04070 */
[----:B------:R-:W-:Y:S05]  /*04d0*/  @P0 BRA `(.L_x_14) ;  /* 0x0000000000780947 */ /* 0x000fea0003800000 */
[----:B------:R-:W-:Y:S01]  /*04e0*/  LOP3.LUT R7, R0, 0x7fffff, RZ, 0xc0, !PT ;  /* 0x007fffff00077812 */ /* 0x000fe200078ec0ff */
[----:B------:R-:W-:-:S03]  /*04f0*/  HFMA2 R11, -RZ, RZ, 0, 1.78813934326171875e-07 ;  /* 0x00000003ff0b7431 */ /* 0x000fc600000001ff */
[----:B------:R-:W-:-:S04]  /*0500*/  LOP3.LUT R7, R7, 0x3f800000, RZ, 0xfc, !PT ;  /* 0x3f80000007077812 */ /* 0x000fc800078efcff */
[----:B------:R-:W0:Y:S01]  /*0510*/  MUFU.RCP R8, R7 ;  /* 0x0000000700087308 */ /* 0x000e220000001000 */
[----:B------:R-:W-:Y:S01]  /*0520*/  SHF.L.U32 R12, R11, R6, RZ ;  /* 0x000000060b0c7219 */ /* 0x000fe200000006ff */
[----:B0-----:R-:W-:-:S04]  /*0530*/  FFMA R9, R7, R8, -1 ;  /* 0xbf80000007097423 */ /* 0x001fc80000000008 */
[----:B------:R-:W-:-:S04]  /*0540*/  FADD.FTZ R9, -R9, -RZ ;  /* 0x800000ff09097221 */ /* 0x000fc80000010100 */
[CCC-:B------:R-:W-:Y:S01]  /*0550*/  FFMA.RM R10, R8.reuse, R9.reuse, R8.reuse ;  /* 0x00000009080a7223 */ /* 0x1c0fe20000004008 */
[----:B------:R-:W-:-:S04]  /*0560*/  FFMA.RP R9, R8, R9, R8 ;  /* 0x0000000908097223 */ /* 0x000fc80000008008 */
[C---:B------:R-:W-:Y:S02]  /*0570*/  LOP3.LUT R8, R10.reuse, 0x7fffff, RZ, 0xc0, !PT ;  /* 0x007fffff0a087812 */ /* 0x040fe400078ec0ff */
[----:B------:R-:W-:Y:S02]  /*0580*/  FSETP.NEU.FTZ.AND P0, PT, R10, R9, PT ;  /* 0x000000090a00720b */ /* 0x000fe40003f1d000 */
[----:B------:R-:W-:Y:S02]  /*0590*/  LOP3.LUT R9, R8, 0x800000, RZ, 0xfc, !PT ;  /* 0x0080000008097812 */ /* 0x000fe400078efcff */
[----:B------:R-:W-:Y:S02]  /*05a0*/  SEL R8, RZ, 0xffffffff, !P0 ;  /* 0xffffffffff087807 */ /* 0x000fe40004000000 */
[----:B------:R-:W-:-:S03]  /*05b0*/  LOP3.LUT R7, R12, R9, RZ, 0xc0, !PT ;  /* 0x000000090c077212 */ /* 0x000fc600078ec0ff */
[----:B------:R-:W-:Y:S01]  /*05c0*/  IMAD.MOV R8, RZ, RZ, -R8 ;  /* 0x000000ffff087224 */ /* 0x000fe200078e0a08 */
[----:B------:R-:W-:-:S04]  /*05d0*/  SHF.R.U32.HI R7, RZ, R6, R7 ;  /* 0x00000006ff077219 */ /* 0x000fc80000011607 */
[----:B------:R-:W-:Y:S02]  /*05e0*/  LOP3.LUT P1, RZ, R8, R6, R9, 0xf8, !PT ;  /* 0x0000000608ff7212 */ /* 0x000fe4000782f809 */
[C---:B------:R-:W-:Y:S02]  /*05f0*/  LOP3.LUT P0, RZ, R7.reuse, 0x1, RZ, 0xc0, !PT ;  /* 0x0000000107ff7812 */ /* 0x040fe4000780c0ff */
[----:B------:R-:W-:-:S04]  /*0600*/  LOP3.LUT P2, RZ, R7, 0x2, RZ, 0xc0, !PT ;  /* 0x0000000207ff7812 */ /* 0x000fc8000784c0ff */
[----:B------:R-:W-:Y:S02]  /*0610*/  PLOP3.LUT P0, PT, P0, P1, P2, 0xe0, 0x0 ;  /* 0x000000000000781c */ /* 0x000fe40000703c20 */
[----:B------:R-:W-:Y:S02]  /*0620*/  LOP3.LUT P1, RZ, R0, 0x7fffff, RZ, 0xc0, !PT ;  /* 0x007fffff00ff7812 */ /* 0x000fe4000782c0ff */
[----:B------:R-:W-:-:S04]  /*0630*/  SEL R6, RZ, 0x1, !P0 ;  /* 0x00000001ff067807 */ /* 0x000fc80004000000 */
[----:B------:R-:W-:-:S04]  /*0640*/  IADD3 R6, PT, PT, -R6, RZ, RZ ;  /* 0x000000ff06067210 */ /* 0x000fc80007ffe1ff */
[----:B------:R-:W-:Y:S01]  /*0650*/  ISETP.GE.AND P0, PT, R6, RZ, PT ;  /* 0x000000ff0600720c */ /* 0x000fe20003f06270 */
[----:B------:R-:W-:-:S05]  /*0660*/  VIADD R6, R5, 0xffffff04 ;  /* 0xffffff0405067836 */ /* 0x000fca0000000000 */
[----:B------:R-:W-:-:S07]  /*0670*/  SHF.R.U32.HI R5, RZ, R6, R9 ;  /* 0x00000006ff057219 */ /* 0x000fce0000011609 */
[----:B------:R-:W-:-:S05]  /*0680*/  @!P0 IADD3 R5, PT, PT, R5, 0x1, RZ ;  /* 0x0000000105058810 */ /* 0x000fca0007ffe0ff */
[----:B------:R-:W-:-:S05]  /*0690*/  @!P1 IMAD.SHL.U32 R5, R5, 0x2, RZ ;  /* 0x0000000205059824 */ /* 0x000fca00078e00ff */
[----:B------:R-:W-:Y:S01]  /*06a0*/  LOP3.LUT R5, R5, 0x80000000, R0, 0xf8, !PT ;  /* 0x8000000005057812 */ /* 0x000fe200078ef800 */
[----:B------:R-:W-:Y:S06]  /*06b0*/  BRA `(.L_x_13) ;  /* 0x0000000000047947 */ /* 0x000fec0003800000 */
.L_x_14:
[----:B------:R2:W3:Y:S02]  /*06c0*/  MUFU.RCP R5, R0 ;  /* 0x0000000000057308 */ /* 0x0004e40000001000 */
.L_x_13:
[----:B0123--:R-:W-:Y:S02]  /*06d0*/  MOV R0, R5 ;  /* 0x0000000500007202 */ /* 0x00ffe40000000f00 */
[----:B------:R-:W-:-:S04]  /*06e0*/  MOV R5, 0x0 ;  /* 0x0000000000057802 */ /* 0x000fc80000000f00 */
[----:B------:R-:W-:Y:S05]  /*06f0*/  RET.REL.NODEC R4 `(_Z23forwardEulerSolveKernelPfS_PKfS1_jff) ;  /* 0xfffffff804407950 */ /* 0x000fea0003c3ffff */
.L_x_15:
        /* <DEDUP_REMOVED lines=16> */
.L_x_18:


//--------------------- .text._Z22accumulateForcesKernelPfjff --------------------------
	.section	.text._Z22accumulateForcesKernelPfjff,"ax",@progbits
	.align	128
        .global         _Z22accumulateForcesKernelPfjff
        .type           _Z22accumulateForcesKernelPfjff,@function
        .size           _Z22accumulateForcesKernelPfjff,(.L_x_22 - _Z22accumulateForcesKernelPfjff)
        .other          _Z22accumulateForcesKernelPfjff,@"STO_CUDA_ENTRY STV_DEFAULT"
_Z22accumulateForcesKernelPfjff:
.text._Z22accumulateForcesKernelPfjff:
        /* <DEDUP_REMOVED lines=10> */
[----:B------:R-:W0:Y:S06]  /*00a0*/  LDCU UR8, c[0x0][0x38c] ;  /* 0x00007180ff0877ac */ /* 0x000e2c0008000800 */
[----:B------:R-:W2:Y:S01]  /*00b0*/  LDC.64 R4, c[0x0][0x380] ;  /* 0x0000e000ff047b82 */ /* 0x000ea20000000a00 */
[----:B------:R-:W3:Y:S01]  /*00c0*/  LDCU.64 UR6, c[0x0][0x358] ;  /* 0x00006b00ff0677ac */ /* 0x000ee20008000a00 */
[----:B-1----:R-:W-:-:S02]  /*00d0*/  IMAD R9, R9, UR4, RZ ;  /* 0x0000000409097c24 */ /* 0x002fc4000f8e02ff */
[----:B0--3--:R-:W-:-:S07]  /*00e0*/  FMUL R7, R7, UR8 ;  /* 0x0000000807077c20 */ /* 0x009fce0008400000 */
.L_x_16:
[----:B0-----:R-:W-:Y:S01]  /*00f0*/  IMAD R3, R0, 0x3, RZ ;  /* 0x0000000300037824 */ /* 0x001fe200078e02ff */
[----:B------:R-:W-:-:S03]  /*0100*/  IADD3 R0, PT, PT, R9, R0, RZ ;  /* 0x0000000009007210 */ /* 0x000fc60007ffe0ff */
[----:B--2---:R-:W-:Y:S01]  /*0110*/  IMAD.WIDE.U32 R2, R3, 0x4, R4 ;  /* 0x0000000403027825 */ /* 0x004fe200078e0004 */
[----:B------:R-:W-:-:S04]  /*0120*/  ISETP.GE.U32.AND P0, PT, R0, UR5, PT ;  /* 0x0000000500007c0c */ /* 0x000fc8000bf06070 */
[----:B------:R0:W-:Y:S04]  /*0130*/  STG.E desc[UR6][R2.64], RZ ;  /* 0x000000ff02007986 */ /* 0x0001e8000c101906 */
[----:B------:R0:W-:Y:S04]  /*0140*/  STG.E desc[UR6][R2.64+0x4], R7 ;  /* 0x0000040702007986 */ /* 0x0001e8000c101906 */
[----:B------:R0:W-:Y:S01]  /*0150*/  STG.E desc[UR6][R2.64+0x8], RZ ;  /* 0x000008ff02007986 */ /* 0x0001e2000c101906 */
[----:B------:R-:W-:Y:S05]  /*0160*/  @!P0 BRA `(.L_x_16) ;  /* 0xfffffffc00e08947 */ /* 0x000fea000383ffff */
[----:B------:R-:W-:Y:S05]  /*0170*/  EXIT ;  /* 0x000000000000794d */ /* 0x000fea0003800000 */
.L_x_17:
        /* <DEDUP_REMOVED lines=16> */
.L_x_22:


//--------------------- .nv.shared._Z15minFloat3KernelPfj --------------------------
	.section	.nv.shared._Z15minFloat3KernelPfj,"aw",@nobits
	.sectionflags	@""
	.align	16
	.zero		1024


//--------------------- .nv.shared.reserved.0     --------------------------
	.section	.nv.shared.reserved.0,"aw",@nobits
	.weak		__nv_reservedSMEM_offset_0_alias
	.size		__nv_reservedSMEM_offset_0_alias, 0, 64
	.other		__nv_reservedSMEM_offset_0_alias,@"STO_CUDA_RESERVED_SHARED STV_DEFAULT"
__nv_reservedSMEM_offset_0_alias:
	.zero		0
	.zero		64


//--------------------- .nv.shared._Z27handlePlaneCollisionsKernelPfS_PKfjfff --------------------------
	.section	.nv.shared._Z27handlePlaneCollisionsKernelPfS_PKfjfff,"aw",@nobits
	.sectionflags	@""
	.align	16
	.zero		1024


//--------------------- .nv.shared._Z23forwardEulerSolveKernelPfS_PKfS1_jff --------------------------
	.section	.nv.shared._Z23forwardEulerSolveKernelPfS_PKfS1_jff,"aw",@nobits
	.sectionflags	@""
	.align	16
	.zero		1024


//--------------------- .nv.shared._Z22accumulateForcesKernelPfjff --------------------------
	.section	.nv.shared._Z22accumulateForcesKernelPfjff,"aw",@nobits
	.sectionflags	@""
	.align	16
	.zero		1024


//--------------------- .nv.constant0._Z15minFloat3KernelPfj --------------------------
	.section	.nv.constant0._Z15minFloat3KernelPfj,"a",@progbits
	.sectionflags	@""
	.align	4
.nv.constant0._Z15minFloat3KernelPfj:
	.zero		908


//--------------------- .nv.constant0._Z27handlePlaneCollisionsKernelPfS_PKfjfff --------------------------
	.section	.nv.constant0._Z27handlePlaneCollisionsKernelPfS_PKfjfff,"a",@progbits
	.sectionflags	@""
	.align	4
.nv.constant0._Z27handlePlaneCollisionsKernelPfS_PKfjfff:
	.zero		936


//--------------------- .nv.constant0._Z23forwardEulerSolveKernelPfS_PKfS1_jff --------------------------
	.section	.nv.constant0._Z23forwardEulerSolveKernelPfS_PKfS1_jff,"a",@progbits
	.sectionflags	@""
	.align	4
.nv.constant0._Z23forwardEulerSolveKernelPfS_PKfS1_jff:
	.zero		940


//--------------------- .nv.constant0._Z22accumulateForcesKernelPfjff --------------------------
	.section	.nv.constant0._Z22accumulateForcesKernelPfjff,"a",@progbits
	.sectionflags	@""
	.align	4
.nv.constant0._Z22accumulateForcesKernelPfjff:
	.zero		916


//--------------------- SYMBOLS --------------------------

	.type		.nv.reservedSmem.offset0,@object
	.size		.nv.reservedSmem.offset0,0x4
	.type		.nv.reservedSmem.cap,@object
	.size		.nv.reservedSmem.cap,0x4
